//
// Generated by NVIDIA NVVM Compiler
//
// Compiler Build ID: CL-36424714
// Cuda compilation tools, release 13.0, V13.0.88
// Based on NVVM 20.0.0
//

.version 9.0
.target sm_100
.address_size 64

	// .globl	render_line

.visible .entry render_line(
	.param .u64 .ptr .align 1 render_line_param_0,
	.param .u32 render_line_param_1,
	.param .u32 render_line_param_2,
	.param .f32 render_line_param_3
)
{
	.reg .pred 	%p<7>;
	.reg .b16 	%rs<14>;
	.reg .b32 	%r<7>;
	.reg .b32 	%f<51>;
	.reg .b64 	%rd<9>;

	ld.param.u64 	%rd2, [render_line_param_0];
	ld.param.u32 	%r2, [render_line_param_1];
	ld.param.u32 	%r3, [render_line_param_2];
	ld.param.f32 	%f15, [render_line_param_3];
	cvta.to.global.u64 	%rd1, %rd2;
	mov.u32 	%r4, %ctaid.x;
	mov.u32 	%r5, %ntid.x;
	mov.u32 	%r6, %tid.x;
	mad.lo.s32 	%r1, %r4, %r5, %r6;
	cvt.rn.f32.s32 	%f16, %r1;
	cvt.rn.f32.s32 	%f17, %r2;
	fma.rn.f32 	%f18, %f16, 0f3F000000, %f17;
	cvt.rn.f32.s32 	%f19, %r3;
	mul.f32 	%f20, %f18, %f15;
	mov.f32 	%f21, 0f00000000;
	copysign.f32 	%f22, %f19, %f21;
	sub.f32 	%f1, %f20, %f22;
	mul.f32 	%f23, %f15, %f19;
	fma.rn.f32 	%f2, %f18, 0f00000000, %f23;
	mov.b16 	%rs1, 1;
	mov.f32 	%f50, %f1;
	mov.f32 	%f49, %f2;
$L__BB0_1:
	mul.f32 	%f24, %f50, %f50;
	mul.f32 	%f25, %f49, %f49;
	sub.f32 	%f26, %f24, %f25;
	mul.f32 	%f27, %f49, %f50;
	fma.rn.f32 	%f5, %f49, %f50, %f27;
	add.f32 	%f6, %f1, %f26;
	abs.f32 	%f28, %f6;
	setp.num.f32 	%p1, %f28, %f28;
	mov.u16 	%rs13, %rs1;
	@%p1 bra 	$L__BB0_2;
	bra.uni 	$L__BB0_6;
$L__BB0_2:
	add.f32 	%f29, %f2, %f5;
	mul.f32 	%f30, %f6, %f6;
	mul.f32 	%f31, %f29, %f29;
	sub.f32 	%f32, %f30, %f31;
	mul.f32 	%f33, %f29, %f6;
	fma.rn.f32 	%f8, %f29, %f6, %f33;
	add.f32 	%f9, %f1, %f32;
	abs.f32 	%f34, %f9;
	setp.nan.f32 	%p2, %f34, %f34;
	@%p2 bra 	$L__BB0_5;
	add.f32 	%f35, %f2, %f8;
	mul.f32 	%f36, %f9, %f9;
	mul.f32 	%f37, %f35, %f35;
	sub.f32 	%f38, %f36, %f37;
	mul.f32 	%f39, %f35, %f9;
	fma.rn.f32 	%f10, %f35, %f9, %f39;
	add.f32 	%f50, %f1, %f38;
	abs.f32 	%f40, %f50;
	setp.nan.f32 	%p3, %f40, %f40;
	@%p3 bra 	$L__BB0_4;
	bra.uni 	$L__BB0_9;
$L__BB0_4:
	add.s16 	%rs13, %rs1, 4;
	mov.f32 	%f50, %f9;
	bra.uni 	$L__BB0_6;
$L__BB0_5:
	add.s16 	%rs13, %rs1, 2;
	mov.f32 	%f50, %f6;
$L__BB0_6:
	abs.f32 	%f47, %f50;
	setp.num.f32 	%p6, %f47, %f47;
	@%p6 bra 	$L__BB0_8;
	sub.s16 	%rs9, -2, %rs13;
	cvt.s64.s32 	%rd3, %r1;
	add.s64 	%rd4, %rd1, %rd3;
	st.global.u8 	[%rd4], %rs9;
	bra.uni 	$L__BB0_13;
$L__BB0_8:
	not.b16 	%rs10, %rs13;
	cvt.s64.s32 	%rd5, %r1;
	add.s64 	%rd6, %rd1, %rd5;
	st.global.u8 	[%rd6], %rs10;
	bra.uni 	$L__BB0_13;
$L__BB0_9:
	add.s16 	%rs13, %rs1, 6;
	and.b16  	%rs8, %rs13, 255;
	setp.eq.s16 	%p4, %rs8, 255;
	@%p4 bra 	$L__BB0_12;
	add.f32 	%f41, %f2, %f10;
	mul.f32 	%f42, %f50, %f50;
	mul.f32 	%f43, %f41, %f41;
	sub.f32 	%f44, %f42, %f43;
	mul.f32 	%f45, %f41, %f50;
	fma.rn.f32 	%f12, %f41, %f50, %f45;
	add.f32 	%f13, %f1, %f44;
	abs.f32 	%f46, %f13;
	setp.nan.f32 	%p5, %f46, %f46;
	@%p5 bra 	$L__BB0_6;
	add.s16 	%rs1, %rs1, 8;
	add.f32 	%f49, %f2, %f12;
	mov.f32 	%f50, %f13;
	bra.uni 	$L__BB0_1;
$L__BB0_12:
	cvt.s64.s32 	%rd7, %r1;
	add.s64 	%rd8, %rd1, %rd7;
	mov.b16 	%rs11, 0;
	st.global.u8 	[%rd8], %rs11;
$L__BB0_13:
	ret;

}


// ===== COMPILED SASS (sm_100) =====

	.target	sm_100

	.elftype	@"ET_EXEC"


//--------------------- .note.nv.tkinfo           --------------------------
	.section	.note.nv.tkinfo,"",@"SHT_NOTE"
	.sectionflags	@"SHF_NOTE_NV_TKINFO"
	.tkinfo
        /*0018*/ 	.word	0x00000002
        /*0030*/ 	.string	""
        /*0030*/ 	.string	"ptxas"
        /*0030*/ 	.string	"Cuda compilation tools, release 13.0, V13.0.88"
        /*0030*/ 	.string	"Build cuda_13.0.r13.0/compiler.36424714_0"
        /*0030*/ 	.string	"-arch sm_100 -m 64 "



//--------------------- .note.nv.cuinfo           --------------------------
	.section	.note.nv.cuinfo,"",@"SHT_NOTE"
	.sectionflags	@"SHF_NOTE_NV_CUINFO"
        /*0018*/ 	.short	0x0002
        /*001a*/ 	.short	0x0064
        /*001c*/ 	.short	0x0082
	.zero		2


//--------------------- .nv.info                  --------------------------
	.section	.nv.info,"",@"SHT_CUDA_INFO"
	.align	4


	//----- nvinfo : EIATTR_REGCOUNT
	.align		4
        /*0000*/ 	.byte	0x04, 0x2f
        /*0002*/ 	.short	(.L_1 - .L_0)
	.align		4
.L_0:
        /*0004*/ 	.word	index@(render_line)
        /*0008*/ 	.word	0x0000000d


	//----- nvinfo : EIATTR_FRAME_SIZE
	.align		4
.L_1:
        /*000c*/ 	.byte	0x04, 0x11
        /*000e*/ 	.short	(.L_3 - .L_2)
	.align		4
.L_2:
        /*0010*/ 	.word	index@(render_line)
        /*0014*/ 	.word	0x00000000


	//----- nvinfo : EIATTR_MIN_STACK_SIZE
	.align		4
.L_3:
        /*0018*/ 	.byte	0x04, 0x12
        /*001a*/ 	.short	(.L_5 - .L_4)
	.align		4
.L_4:
        /*001c*/ 	.word	index@(render_line)
        /*0020*/ 	.word	0x00000000
.L_5:


//--------------------- .nv.compat                --------------------------
	.section	.nv.compat,"",@"SHT_CUDA_COMPAT_INFO"
	.align	4
        /*0000*/ 	.byte	0x02, 0x09, 0x00, 0x00, 0x02, 0x02, 0x01, 0x00, 0x02, 0x05, 0x05, 0x00, 0x03, 0x07, 0x01, 0x01
        /*0010*/ 	.byte	0x02, 0x03, 0x00, 0x00, 0x02, 0x06, 0x01, 0x00, 0x04, 0x0b, 0x08, 0x00, 0x09, 0x00, 0x00, 0x00
        /*0020*/ 	.byte	0x00, 0x00, 0x00, 0x00


//--------------------- .nv.info.render_line      --------------------------
	.section	.nv.info.render_line,"",@"SHT_CUDA_INFO"
	.sectionflags	@""
	.align	4


	//----- nvinfo : EIATTR_CUDA_API_VERSION
	.align		4
        /*0000*/ 	.byte	0x04, 0x37
        /*0002*/ 	.short	(.L_7 - .L_6)
.L_6:
        /*0004*/ 	.word	0x00000082


	//----- nvinfo : EIATTR_KPARAM_INFO
	.align		4
.L_7:
        /*0008*/ 	.byte	0x04, 0x17
        /*000a*/ 	.short	(.L_9 - .L_8)
.L_8:
        /*000c*/ 	.word	0x00000000
        /*0010*/ 	.short	0x0003
        /*0012*/ 	.short	0x0010
        /*0014*/ 	.byte	0x00, 0xf0, 0x11, 0x00


	//----- nvinfo : EIATTR_KPARAM_INFO
	.align		4
.L_9:
        /*0018*/ 	.byte	0x04, 0x17
        /*001a*/ 	.short	(.L_11 - .L_10)
.L_10:
        /*001c*/ 	.word	0x00000000
        /*0020*/ 	.short	0x0002
        /*0022*/ 	.short	0x000c
        /*0024*/ 	.byte	0x00, 0xf0, 0x11, 0x00


	//----- nvinfo : EIATTR_KPARAM_INFO
	.align		4
.L_11:
        /*0028*/ 	.byte	0x04, 0x17
        /*002a*/ 	.short	(.L_13 - .L_12)
.L_12:
        /*002c*/ 	.word	0x00000000
        /*0030*/ 	.short	0x0001
        /*0032*/ 	.short	0x0008
        /*0034*/ 	.byte	0x00, 0xf0, 0x11, 0x00


	//----- nvinfo : EIATTR_KPARAM_INFO
	.align		4
.L_13:
        /*0038*/ 	.byte	0x04, 0x17
        /*003a*/ 	.short	(.L_15 - .L_14)
.L_14:
        /*003c*/ 	.word	0x00000000
        /*0040*/ 	.short	0x0000
        /*0042*/ 	.short	0x0000
        /*0044*/ 	.byte	0x00, 0xf5, 0x21, 0x00


	//----- nvinfo : EIATTR_SPARSE_MMA_MASK
	.align		4
.L_15:
        /*0048*/ 	.byte	0x03, 0x50
        /*004a*/ 	.short	0x0000


	//----- nvinfo : EIATTR_MAXREG_COUNT
	.align		4
        /*004c*/ 	.byte	0x03, 0x1b
        /*004e*/ 	.short	0x00ff


	//----- nvinfo : EIATTR_MERCURY_ISA_VERSION
	.align		4
        /*0050*/ 	.byte	0x03, 0x5f
        /*0052*/ 	.short	0x0101


	//----- nvinfo : EIATTR_VRC_CTA_INIT_COUNT
	.align		4
        /*0054*/ 	.byte	0x02, 0x4a
	.zero		1
	.zero		1


	//----- nvinfo : EIATTR_EXIT_INSTR_OFFSETS
	.align		4
        /*0058*/ 	.byte	0x04, 0x1c
        /*005a*/ 	.short	(.L_17 - .L_16)


	//   ....[0]....
.L_16:
        /*005c*/ 	.word	0x000004a0


	//   ....[1]....
        /*0060*/ 	.word	0x000005b0


	//   ....[2]....
        /*0064*/ 	.word	0x00000610


	//----- nvinfo : EIATTR_CRS_STACK_SIZE
	.align		4
.L_17:
        /*0068*/ 	.byte	0x04, 0x1e
        /*006a*/ 	.short	(.L_19 - .L_18)
.L_18:
        /*006c*/ 	.word	0x00000000


	//----- nvinfo : EIATTR_CBANK_PARAM_SIZE
	.align		4
.L_19:
        /*0070*/ 	.byte	0x03, 0x19
        /*0072*/ 	.short	0x0014


	//----- nvinfo : EIATTR_PARAM_CBANK
	.align		4
        /*0074*/ 	.byte	0x04, 0x0a
        /*0076*/ 	.short	(.L_21 - .L_20)
	.align		4
.L_20:
        /*0078*/ 	.word	index@(.nv.constant0.render_line)
        /*007c*/ 	.short	0x0380
        /*007e*/ 	.short	0x0014


	//----- nvinfo : EIATTR_SW_WAR
	.align		4
.L_21:
        /*0080*/ 	.byte	0x04, 0x36
        /*0082*/ 	.short	(.L_23 - .L_22)
.L_22:
        /*0084*/ 	.word	0x00000008
.L_23:


//--------------------- .nv.callgraph             --------------------------
	.section	.nv.callgraph,"",@"SHT_CUDA_CALLGRAPH"
	.align	4
	.sectionentsize	8
	.align		4
        /*0000*/ 	.word	0x00000000
	.align		4
        /*0004*/ 	.word	0xffffffff
	.align		4
        /*0008*/ 	.word	0x00000000
	.align		4
        /*000c*/ 	.word	0xfffffffe
	.align		4
        /*0010*/ 	.word	0x00000000
	.align		4
        /*0014*/ 	.word	0xfffffffd
	.align		4
        /*0018*/ 	.word	0x00000000
	.align		4
        /*001c*/ 	.word	0xfffffffc


//--------------------- .text.render_line         --------------------------
	.section	.text.render_line,"ax",@progbits
	.align	128
        .global         render_line
        .type           render_line,@function
        .size           render_line,(.L_x_7 - render_line)
        .other          render_line,@"STO_CUDA_ENTRY STV_DEFAULT"
render_line:
.text.render_line:
[----:B------:R-:W-:Y:S01]  /*0000*/  LDC R1, c[0x0][0x37c] ;  /* 0x0000df00ff017b82 */ /* 0x000fe20000000800 */
[----:B------:R-:W0:Y:S07]  /*0010*/  S2R R3, SR_TID.X ;  /* 0x0000000000037919 */ /* 0x000e2e0000002100 */
[----:B------:R-:W0:Y:S01]  /*0020*/  S2UR UR4, SR_CTAID.X ;  /* 0x00000000000479c3 */ /* 0x000e220000002500 */
[----:B------:R-:W1:Y:S01]  /*0030*/  LDCU.64 UR6, c[0x0][0x388] ;  /* 0x00007100ff0677ac */ /* 0x000e620008000a00 */
[----:B------:R-:W-:Y:S01]  /*0040*/  BSSY.RECONVERGENT B0, `(.L_x_0) ;  /* 0x000004e000007945 */ /* 0x000fe20003800200 */
[----:B------:R-:W-:Y:S01]  /*0050*/  HFMA2 R6, -RZ, RZ, 0, 5.9604644775390625e-08 ;  /* 0x00000001ff067431 */ /* 0x000fe200000001ff */
[----:B------:R-:W2:Y:S04]  /*0060*/  LDCU UR5, c[0x0][0x390] ;  /* 0x00007200ff0577ac */ /* 0x000ea80008000800 */
[----:B------:R-:W0:Y:S01]  /*0070*/  LDC R2, c[0x0][0x360] ;  /* 0x0000d800ff027b82 */ /* 0x000e220000000800 */
[----:B-1----:R-:W-:-:S02]  /*0080*/  I2FP.F32.S32 R4, UR6 ;  /* 0x0000000600047c45 */ /* 0x002fc40008201400 */
[----:B------:R-:W-:-:S05]  /*0090*/  I2FP.F32.S32 R5, UR7 ;  /* 0x0000000700057c45 */ /* 0x000fca0008201400 */
[----:B--2---:R-:W-:Y:S01]  /*00a0*/  FMUL R0, R5, UR5 ;  /* 0x0000000505007c20 */ /* 0x004fe20008400000 */
[----:B0-----:R-:W-:-:S05]  /*00b0*/  IMAD R2, R2, UR4, R3 ;  /* 0x0000000402027c24 */ /* 0x001fca000f8e0203 */
[----:B------:R-:W-:-:S05]  /*00c0*/  I2FP.F32.S32 R3, R2 ;  /* 0x0000000200037245 */ /* 0x000fca0000201400 */
[----:B------:R-:W-:Y:S01]  /*00d0*/  FFMA R3, R3, 0.5, R4 ;  /* 0x3f00000003037823 */ /* 0x000fe20000000004 */
[----:B------:R-:W-:-:S03]  /*00e0*/  LOP3.LUT R4, RZ, 0x80000000, R5, 0xb8, !PT ;  /* 0x80000000ff047812 */ /* 0x000fc600078eb805 */
[----:B------:R-:W-:Y:S02]  /*00f0*/  FFMA R0, RZ, R3, R0 ;  /* 0x00000003ff007223 */ /* 0x000fe40000000000 */
[----:B------:R-:W-:Y:S01]  /*0100*/  FFMA R3, R3, UR5, -R4 ;  /* 0x0000000503037c23 */ /* 0x000fe20008000804 */
[----:B------:R-:W0:Y:S01]  /*0110*/  LDCU.64 UR4, c[0x0][0x358] ;  /* 0x00006b00ff0477ac */ /* 0x000e220008000a00 */
[----:B------:R-:W-:-:S03]  /*0120*/  FMUL R4, R0, R0 ;  /* 0x0000000000047220 */ /* 0x000fc60000400000 */
[-C--:B------:R-:W-:Y:S01]  /*0130*/  MOV R5, R3.reuse ;  /* 0x0000000300057202 */ /* 0x080fe20000000f00 */
[----:B------:R-:W-:-:S04]  /*0140*/  FFMA R4, R3, R3, -R4 ;  /* 0x0000000303047223 */ /* 0x000fc80000000804 */
[----:B------:R-:W-:-:S05]  /*0150*/  FADD R4, R3, R4 ;  /* 0x0000000403047221 */ /* 0x000fca0000000000 */
[----:B------:R-:W-:-:S13]  /*0160*/  FSETP.NAN.AND P0, PT, |R4|, |R4|, PT ;  /* 0x400000040400720b */ /* 0x000fda0003f08200 */
[----:B0-----:R-:W-:Y:S05]  /*0170*/  @P0 BRA `(.L_x_1) ;  /* 0x0000000000e80947 */ /* 0x001fea0003800000 */
[----:B------:R-:W-:Y:S01]  /*0180*/  MOV R5, 0x1 ;  /* 0x0000000100057802 */ /* 0x000fe20000000f00 */
[----:B------:R-:W-:Y:S01]  /*0190*/  FMUL R6, R3, R0 ;  /* 0x0000000003067220 */ /* 0x000fe20000400000 */
[----:B------:R-:W-:Y:S02]  /*01a0*/  MOV R7, R4 ;  /* 0x0000000400077202 */ /* 0x000fe40000000f00 */
[----:B------:R-:W-:Y:S01]  /*01b0*/  PRMT R4, R5, 0x7610, R4 ;  /* 0x0000761005047816 */ /* 0x000fe20000000004 */
[----:B------:R-:W-:-:S07]  /*01c0*/  FFMA R5, R3, R0, R6 ;  /* 0x0000000003057223 */ /* 0x000fce0000000006 */
.L_x_5:
[----:B------:R-:W-:-:S04]  /*01d0*/  FADD R6, R0, R5 ;  /* 0x0000000500067221 */ /* 0x000fc80000000000 */
[C---:B------:R-:W-:Y:S01]  /*01e0*/  FMUL R8, R6.reuse, R6 ;  /* 0x0000000606087220 */ /* 0x040fe20000400000 */
[----:B------:R-:W-:-:S03]  /*01f0*/  FMUL R5, R6, R7 ;  /* 0x0000000706057220 */ /* 0x000fc60000400000 */
[-C--:B------:R-:W-:Y:S01]  /*0200*/  FFMA R8, R7, R7.reuse, -R8 ;  /* 0x0000000707087223 */ /* 0x080fe20000000808 */
[----:B------:R-:W-:-:S03]  /*0210*/  FFMA R5, R6, R7, R5 ;  /* 0x0000000706057223 */ /* 0x000fc60000000005 */
[----:B------:R-:W-:-:S05]  /*0220*/  FADD R9, R3, R8 ;  /* 0x0000000803097221 */ /* 0x000fca0000000000 */
[----:B------:R-:W-:-:S13]  /*0230*/  FSETP.NAN.AND P0, PT, |R9|, |R9|, PT ;  /* 0x400000090900720b */ /* 0x000fda0003f08200 */
[----:B------:R-:W-:Y:S05]  /*0240*/  @P0 BRA `(.L_x_2) ;  /* 0x0000000000a80947 */ /* 0x000fea0003800000 */
[----:B------:R-:W-:-:S04]  /*0250*/  FADD R5, R0, R5 ;  /* 0x0000000500057221 */ /* 0x000fc80000000000 */
[----:B------:R-:W-:-:S04]  /*0260*/  FMUL R6, R5, R5 ;  /* 0x0000000505067220 */ /* 0x000fc80000400000 */
[----:B------:R-:W-:-:S04]  /*0270*/  FFMA R6, R9, R9, -R6 ;  /* 0x0000000909067223 */ /* 0x000fc80000000806 */
[----:B------:R-:W-:Y:S01]  /*0280*/  FADD R7, R3, R6 ;  /* 0x0000000603077221 */ /* 0x000fe20000000000 */
[----:B------:R-:W-:-:S04]  /*0290*/  FMUL R6, R9, R5 ;  /* 0x0000000509067220 */ /* 0x000fc80000400000 */
[----:B------:R-:W-:Y:S01]  /*02a0*/  FSETP.NAN.AND P0, PT, |R7|, |R7|, PT ;  /* 0x400000070700720b */ /* 0x000fe20003f08200 */
[----:B------:R-:W-:-:S12]  /*02b0*/  FFMA R5, R9, R5, R6 ;  /* 0x0000000509057223 */ /* 0x000fd80000000006 */
[----:B------:R-:W-:Y:S05]  /*02c0*/  @P0 BRA `(.L_x_3) ;  /* 0x0000000000780947 */ /* 0x000fea0003800000 */
[----:B------:R-:W-:-:S04]  /*02d0*/  IADD3 R6, PT, PT, R4, 0x6, RZ ;  /* 0x0000000604067810 */ /* 0x000fc80007ffe0ff */
[----:B------:R-:W-:-:S04]  /*02e0*/  LOP3.LUT R8, R6, 0xff, RZ, 0xc0, !PT ;  /* 0x000000ff06087812 */ /* 0x000fc800078ec0ff */
[----:B------:R-:W-:-:S13]  /*02f0*/  ISETP.NE.AND P0, PT, R8, 0xff, PT ;  /* 0x000000ff0800780c */ /* 0x000fda0003f05270 */
[----:B------:R-:W-:Y:S05]  /*0300*/  @!P0 BRA `(.L_x_4) ;  /* 0x0000000000548947 */ /* 0x000fea0003800000 */
[----:B------:R-:W-:Y:S01]  /*0310*/  FADD R8, R0, R5 ;  /* 0x0000000500087221 */ /* 0x000fe20000000000 */
[----:B------:R-:W-:-:S03]  /*0320*/  MOV R5, R7 ;  /* 0x0000000700057202 */ /* 0x000fc60000000f00 */
[----:B------:R-:W-:-:S04]  /*0330*/  FMUL R10, R8, R8 ;  /* 0x00000008080a7220 */ /* 0x000fc80000400000 */
[----:B------:R-:W-:-:S04]  /*0340*/  FFMA R10, R5, R5, -R10 ;  /* 0x00000005050a7223 */ /* 0x000fc8000000080a */
[----:B------:R-:W-:Y:S01]  /*0350*/  FADD R9, R3, R10 ;  /* 0x0000000a03097221 */ /* 0x000fe20000000000 */
[----:B------:R-:W-:-:S04]  /*0360*/  FMUL R10, R5, R8 ;  /* 0x00000008050a7220 */ /* 0x000fc80000400000 */
[----:B------:R-:W-:Y:S01]  /*0370*/  FSETP.NAN.AND P0, PT, |R9|, |R9|, PT ;  /* 0x400000090900720b */ /* 0x000fe20003f08200 */
[----:B------:R-:W-:-:S12]  /*0380*/  FFMA R7, R5, R8, R10 ;  /* 0x0000000805077223 */ /* 0x000fd8000000000a */
[----:B------:R-:W-:Y:S05]  /*0390*/  @P0 BRA `(.L_x_1) ;  /* 0x0000000000600947 */ /* 0x000fea0003800000 */
[----:B------:R-:W-:-:S04]  /*03a0*/  FADD R5, R0, R7 ;  /* 0x0000000700057221 */ /* 0x000fc80000000000 */
[-C--:B------:R-:W-:Y:S01]  /*03b0*/  FMUL R6, R5, R5.reuse ;  /* 0x0000000505067220 */ /* 0x080fe20000400000 */
[----:B------:R-:W-:-:S03]  /*03c0*/  FMUL R8, R9, R5 ;  /* 0x0000000509087220 */ /* 0x000fc60000400000 */
[C---:B------:R-:W-:Y:S01]  /*03d0*/  FFMA R6, R9.reuse, R9, -R6 ;  /* 0x0000000909067223 */ /* 0x040fe20000000806 */
[----:B------:R-:W-:-:S03]  /*03e0*/  FFMA R5, R9, R5, R8 ;  /* 0x0000000509057223 */ /* 0x000fc60000000008 */
[----:B------:R-:W-:Y:S01]  /*03f0*/  FADD R7, R3, R6 ;  /* 0x0000000603077221 */ /* 0x000fe20000000000 */
[----:B------:R-:W-:-:S04]  /*0400*/  VIADD R6, R4, 0x8 ;  /* 0x0000000804067836 */ /* 0x000fc80000000000 */
[----:B------:R-:W-:Y:S02]  /*0410*/  FSETP.NAN.AND P0, PT, |R7|, |R7|, PT ;  /* 0x400000070700720b */ /* 0x000fe40003f08200 */
[----:B------:R-:W-:-:S11]  /*0420*/  PRMT R4, R6, 0x7610, R4 ;  /* 0x0000761006047816 */ /* 0x000fd60000000004 */
[----:B------:R-:W-:Y:S05]  /*0430*/  @!P0 BRA `(.L_x_5) ;  /* 0xfffffffc00648947 */ /* 0x000fea000383ffff */
[----:B------:R-:W-:Y:S01]  /*0440*/  MOV R5, R9 ;  /* 0x0000000900057202 */ /* 0x000fe20000000f00 */
[----:B------:R-:W-:Y:S06]  /*0450*/  BRA `(.L_x_1) ;  /* 0x0000000000307947 */ /* 0x000fec0003800000 */
.L_x_4:
[----:B------:R-:W0:Y:S02]  /*0460*/  LDCU.64 UR6, c[0x0][0x380] ;  /* 0x00007000ff0677ac */ /* 0x000e240008000a00 */
[----:B0-----:R-:W-:-:S04]  /*0470*/  IADD3 R4, P0, PT, R2, UR6, RZ ;  /* 0x0000000602047c10 */ /* 0x001fc8000ff1e0ff */
[----:B------:R-:W-:-:S05]  /*0480*/  LEA.HI.X.SX32 R5, R2, UR7, 0x1, P0 ;  /* 0x0000000702057c11 */ /* 0x000fca00080f0eff */
[----:B------:R-:W-:Y:S01]  /*0490*/  STG.E.U8 desc[UR4][R4.64], RZ ;  /* 0x000000ff04007986 */ /* 0x000fe2000c101104 */
[----:B------:R-:W-:Y:S05]  /*04a0*/  EXIT ;  /* 0x000000000000794d */ /* 0x000fea0003800000 */
.L_x_3:
[----:B------:R-:W-:Y:S02]  /*04b0*/  IADD3 R4, PT, PT, R4, 0x4, RZ ;  /* 0x0000000404047810 */ /* 0x000fe40007ffe0ff */
[----:B------:R-:W-:Y:S02]  /*04c0*/  MOV R5, R9 ;  /* 0x0000000900057202 */ /* 0x000fe40000000f00 */
[----:B------:R-:W-:Y:S01]  /*04d0*/  PRMT R6, R4, 0x7610, R6 ;  /* 0x0000761004067816 */ /* 0x000fe20000000006 */
[----:B------:R-:W-:Y:S06]  /*04e0*/  BRA `(.L_x_1) ;  /* 0x00000000000c7947 */ /* 0x000fec0003800000 */
.L_x_2:
[----:B------:R-:W-:Y:S01]  /*04f0*/  VIADD R4, R4, 0x2 ;  /* 0x0000000204047836 */ /* 0x000fe20000000000 */
[----:B------:R-:W-:-:S04]  /*0500*/  MOV R5, R7 ;  /* 0x0000000700057202 */ /* 0x000fc80000000f00 */
[----:B------:R-:W-:-:S07]  /*0510*/  PRMT R6, R4, 0x7610, R6 ;  /* 0x0000761004067816 */ /* 0x000fce0000000006 */
.L_x_1:
[----:B------:R-:W-:Y:S05]  /*0520*/  BSYNC.RECONVERGENT B0 ;  /* 0x0000000000007941 */ /* 0x000fea0003800200 */
.L_x_0:
[----:B------:R-:W-:-:S13]  /*0530*/  FSETP.NAN.AND P0, PT, |R5|, |R5|, PT ;  /* 0x400000050500720b */ /* 0x000fda0003f08200 */
[----:B------:R-:W0:Y:S01]  /*0540*/  @P0 LDC.64 R4, c[0x0][0x380] ;  /* 0x0000e000ff040b82 */ /* 0x000e220000000a00 */
[----:B------:R-:W-:-:S04]  /*0550*/  @P0 IADD3 R3, PT, PT, RZ, -R6, RZ ;  /* 0x80000006ff030210 */ /* 0x000fc80007ffe0ff */
[----:B------:R-:W-:-:S04]  /*0560*/  @P0 PRMT R3, R3, 0x7710, RZ ;  /* 0x0000771003030816 */ /* 0x000fc800000000ff */
[----:B------:R-:W-:Y:S02]  /*0570*/  @P0 IADD3 R3, PT, PT, R3, -0x2, RZ ;  /* 0xfffffffe03030810 */ /* 0x000fe40007ffe0ff */
[----:B0-----:R-:W-:-:S04]  /*0580*/  @P0 IADD3 R4, P1, PT, R2, R4, RZ ;  /* 0x0000000402040210 */ /* 0x001fc80007f3e0ff */
[----:B------:R-:W-:-:S05]  /*0590*/  @P0 LEA.HI.X.SX32 R5, R2, R5, 0x1, P1 ;  /* 0x0000000502050211 */ /* 0x000fca00008f0eff */
[----:B------:R0:W-:Y:S01]  /*05a0*/  @P0 STG.E.U8 desc[UR4][R4.64], R3 ;  /* 0x0000000304000986 */ /* 0x0001e2000c101104 */
[----:B------:R-:W-:Y:S05]  /*05b0*/  @P0 EXIT ;  /* 0x000000000000094d */ /* 0x000fea0003800000 */
[----:B------:R-:W1:Y:S01]  /*05c0*/  LDCU.64 UR6, c[0x0][0x380] ;  /* 0x00007000ff0677ac */ /* 0x000e620008000a00 */
[----:B0-----:R-:W-:Y:S02]  /*05d0*/  LOP3.LUT R3, RZ, R6, RZ, 0x33, !PT ;  /* 0x00000006ff037212 */ /* 0x001fe400078e33ff */
[----:B-1----:R-:W-:-:S04]  /*05e0*/  IADD3 R4, P0, PT, R2, UR6, RZ ;  /* 0x0000000602047c10 */ /* 0x002fc8000ff1e0ff */
[----:B------:R-:W-:-:S05]  /*05f0*/  LEA.HI.X.SX32 R5, R2, UR7, 0x1, P0 ;  /* 0x0000000702057c11 */ /* 0x000fca00080f0eff */
[----:B------:R-:W-:Y:S01]  /*0600*/  STG.E.U8 desc[UR4][R4.64], R3 ;  /* 0x0000000304007986 */ /* 0x000fe2000c101104 */
[----:B------:R-:W-:Y:S05]  /*0610*/  EXIT ;  /* 0x000000000000794d */ /* 0x000fea0003800000 */
.L_x_6:
[----:B------:R-:W-:-:S00]  /*0620*/  BRA `(.L_x_6) ;  /* 0xfffffffc00fc7947 */ /* 0x000fc0000383ffff */
[----:B------:R-:W-:-:S00]  /*0630*/  NOP ;  /* 0x0000000000007918 */ /* 0x000fc00000000000 */
        /* <DEDUP_REMOVED lines=12> */
.L_x_7:


//--------------------- .nv.shared.reserved.0     --------------------------
	.section	.nv.shared.reserved.0,"aw",@nobits
	.weak		__nv_reservedSMEM_offset_0_alias
	.size		__nv_reservedSMEM_offset_0_alias, 0, 64
	.other		__nv_reservedSMEM_offset_0_alias,@"STO_CUDA_RESERVED_SHARED STV_DEFAULT"
__nv_reservedSMEM_offset_0_alias:
	.zero		0
	.zero		64


//--------------------- .nv.constant0.render_line --------------------------
	.section	.nv.constant0.render_line,"a",@progbits
	.sectionflags	@""
	.align	4
.nv.constant0.render_line:
	.zero		916


//--------------------- SYMBOLS --------------------------

	.type		.nv.reservedSmem.offset0,@object
	.size		.nv.reservedSmem.offset0,0x4
